	.headerflags	@"EF_CUDA_TEXMODE_UNIFIED EF_CUDA_64BIT_ADDRESS EF_CUDA_ACCELERATORS EF_CUDA_SM90 EF_CUDA_VIRTUAL_SM(EF_CUDA_SM90)"
	.elftype	@"ET_EXEC"


//--------------------- .nv.info                  --------------------------
	.section	.nv.info,"",@"SHT_CUDA_INFO"
	.align	4


	//----- nvinfo : EIATTR_REGCOUNT
	.align		4
        /*0000*/ 	.byte	0x04, 0x2f
        /*0002*/ 	.short	(.L_1 - .L_0)
	.align		4
.L_0:
        /*0004*/ 	.word	index@(triton_poi_fused_1)
        /*0008*/ 	.word	0x0000001f


	//----- nvinfo : EIATTR_MIN_STACK_SIZE
	.align		4
.L_1:
        /*000c*/ 	.byte	0x04, 0x12
        /*000e*/ 	.short	(.L_3 - .L_2)
	.align		4
.L_2:
        /*0010*/ 	.word	index@(triton_poi_fused_1)
        /*0014*/ 	.word	0x00000000


	//----- nvinfo : EIATTR_FRAME_SIZE
	.align		4
.L_3:
        /*0018*/ 	.byte	0x04, 0x11
        /*001a*/ 	.short	(.L_5 - .L_4)
	.align		4
.L_4:
        /*001c*/ 	.word	index@(triton_poi_fused_1)
        /*0020*/ 	.word	0x00000000


	//----- nvinfo : EIATTR_MIN_STACK_SIZE
	.align		4
.L_5:
        /*0024*/ 	.byte	0x04, 0x12
        /*0026*/ 	.short	(.L_7 - .L_6)
	.align		4
.L_6:
        /*0028*/ 	.word	index@(triton_poi_fused_1)
        /*002c*/ 	.word	0x00000000
.L_7:


//--------------------- .nv.info.triton_poi_fused_1 --------------------------
	.section	.nv.info.triton_poi_fused_1,"",@"SHT_CUDA_INFO"
	.sectionflags	@""
	.align	4


	//----- nvinfo : EIATTR_CUDA_API_VERSION
	.align		4
        /*0000*/ 	.byte	0x04, 0x37
        /*0002*/ 	.short	(.L_9 - .L_8)
.L_8:
        /*0004*/ 	.word	0x0000007c


	//----- nvinfo : EIATTR_KPARAM_INFO
	.align		4
.L_9:
        /*0008*/ 	.byte	0x04, 0x17
        /*000a*/ 	.short	(.L_11 - .L_10)
.L_10:
        /*000c*/ 	.word	0x00000000
        /*0010*/ 	.short	0x0003
        /*0012*/ 	.short	0x0014
        /*0014*/ 	.byte	0x00, 0xf0, 0x11, 0x00


	//----- nvinfo : EIATTR_KPARAM_INFO
	.align		4
.L_11:
        /*0018*/ 	.byte	0x04, 0x17
        /*001a*/ 	.short	(.L_13 - .L_12)
.L_12:
        /*001c*/ 	.word	0x00000000
        /*0020*/ 	.short	0x0002
        /*0022*/ 	.short	0x0010
        /*0024*/ 	.byte	0x00, 0xf0, 0x11, 0x00


	//----- nvinfo : EIATTR_KPARAM_INFO
	.align		4
.L_13:
        /*0028*/ 	.byte	0x04, 0x17
        /*002a*/ 	.short	(.L_15 - .L_14)
.L_14:
        /*002c*/ 	.word	0x00000000
        /*0030*/ 	.short	0x0001
        /*0032*/ 	.short	0x0008
        /*0034*/ 	.byte	0x00, 0xf4, 0x21, 0x00


	//----- nvinfo : EIATTR_KPARAM_INFO
	.align		4
.L_15:
        /*0038*/ 	.byte	0x04, 0x17
        /*003a*/ 	.short	(.L_17 - .L_16)
.L_16:
        /*003c*/ 	.word	0x00000000
        /*0040*/ 	.short	0x0000
        /*0042*/ 	.short	0x0000
        /*0044*/ 	.byte	0x00, 0xf4, 0x21, 0x00


	//----- nvinfo : EIATTR_SPARSE_MMA_MASK
	.align		4
.L_17:
        /*0048*/ 	.byte	0x03, 0x50
        /*004a*/ 	.short	0x0000


	//----- nvinfo : EIATTR_MAXREG_COUNT
	.align		4
        /*004c*/ 	.byte	0x03, 0x1b
        /*004e*/ 	.short	0x00ff


	//----- nvinfo : EIATTR_EXIT_INSTR_OFFSETS
	.align		4
        /*0050*/ 	.byte	0x04, 0x1c
        /*0052*/ 	.short	(.L_19 - .L_18)


	//   ....[0]....
.L_18:
        /*0054*/ 	.word	0x000005e0


	//   ....[1]....
        /*0058*/ 	.word	0x00000630


	//----- nvinfo : EIATTR_REQNTID
	.align		4
.L_19:
        /*005c*/ 	.byte	0x04, 0x10
        /*005e*/ 	.short	(.L_21 - .L_20)
.L_20:
        /*0060*/ 	.word	0x00000080
        /*0064*/ 	.word	0x00000001
        /*0068*/ 	.word	0x00000001


	//----- nvinfo : EIATTR_CBANK_PARAM_SIZE
	.align		4
.L_21:
        /*006c*/ 	.byte	0x03, 0x19
        /*006e*/ 	.short	0x0018


	//----- nvinfo : EIATTR_PARAM_CBANK
	.align		4
        /*0070*/ 	.byte	0x04, 0x0a
        /*0072*/ 	.short	(.L_23 - .L_22)
	.align		4
.L_22:
        /*0074*/ 	.word	index@(.nv.constant0.triton_poi_fused_1)
        /*0078*/ 	.short	0x0210
        /*007a*/ 	.short	0x0018


	//----- nvinfo : EIATTR_SW_WAR
	.align		4
.L_23:
        /*007c*/ 	.byte	0x04, 0x36
        /*007e*/ 	.short	(.L_25 - .L_24)
.L_24:
        /*0080*/ 	.word	0x00000008
.L_25:


//--------------------- .nv.callgraph             --------------------------
	.section	.nv.callgraph,"",@"SHT_CUDA_CALLGRAPH"
	.align	4
	.sectionentsize	8
	.align		4
        /*0000*/ 	.word	0x00000000
	.align		4
        /*0004*/ 	.word	0xffffffff
	.align		4
        /*0008*/ 	.word	0x00000000
	.align		4
        /*000c*/ 	.word	0xfffffffe
	.align		4
        /*0010*/ 	.word	0x00000000
	.align		4
        /*0014*/ 	.word	0xfffffffd
	.align		4
        /*0018*/ 	.word	0x00000000
	.align		4
        /*001c*/ 	.word	0xfffffffc


//--------------------- .text.triton_poi_fused_1  --------------------------
	.section	.text.triton_poi_fused_1,"ax",@progbits
	.sectionflags	@"SHF_BARRIERS=1"
	.align	128
        .global         triton_poi_fused_1
        .type           triton_poi_fused_1,@function
        .size           triton_poi_fused_1,(.L_x_1 - triton_poi_fused_1)
        .other          triton_poi_fused_1,@"STO_CUDA_ENTRY STV_DEFAULT"
triton_poi_fused_1:
.text.triton_poi_fused_1:
[----:B------:R-:W0:Y:S01]  /*0000*/  LDC R1, c[0x0][0x28] ;  /* 0x00000a00ff017b82 */ /* 0x000e220000000800 */
[----:B------:R-:W1:Y:S07]  /*0010*/  S2R R0, SR_CTAID.X ;  /* 0x0000000000007919 */ /* 0x000e6e0000002500 */
[----:B------:R-:W2:Y:S01]  /*0020*/  LDC.64 R14, c[0x0][0x210] ;  /* 0x00008400ff0e7b82 */ /* 0x000ea20000000a00 */
[----:B------:R-:W-:Y:S01]  /*0030*/  IMAD.MOV.U32 R19, RZ, RZ, RZ ;  /* 0x000000ffff137224 */ /* 0x000fe200078e00ff */
[----:B------:R-:W-:Y:S01]  /*0040*/  ULDC.64 UR6, c[0x0][0x208] ;  /* 0x0000820000067ab9 */ /* 0x000fe20000000a00 */
[----:B------:R-:W3:Y:S01]  /*0050*/  S2R R21, SR_TID.X ;  /* 0x0000000000157919 */ /* 0x000ee20000002100 */
[----:B------:R-:W4:Y:S01]  /*0060*/  S2R R18, SR_CTAID.Y ;  /* 0x0000000000127919 */ /* 0x000f220000002600 */
[----:B------:R-:W-:-:S02]  /*0070*/  IMAD.MOV.U32 R20, RZ, RZ, RZ ;  /* 0x000000ffff147224 */ /* 0x000fc400078e00ff */
[----:B-1----:R-:W-:Y:S01]  /*0080*/  IMAD.SHL.U32 R0, R0, 0x10, RZ ;  /* 0x0000001000007824 */ /* 0x002fe200078e00ff */
[----:B---3--:R-:W-:-:S04]  /*0090*/  SHF.R.U32.HI R17, RZ, 0x4, R21 ;  /* 0x00000004ff117819 */ /* 0x008fc80000011615 */
[----:B------:R-:W-:Y:S01]  /*00a0*/  LOP3.LUT R6, R0, 0xf, R21, 0xf8, !PT ;  /* 0x0000000f00067812 */ /* 0x000fe200078ef815 */
[----:B----4-:R-:W-:Y:S01]  /*00b0*/  IMAD.SHL.U32 R16, R18, 0x40, RZ ;  /* 0x0000004012107824 */ /* 0x010fe200078e00ff */
[----:B------:R-:W-:Y:S02]  /*00c0*/  SGXT.U32 R17, R17, 0x3 ;  /* 0x000000031111781a */ /* 0x000fe40000000000 */
[----:B------:R-:W-:Y:S02]  /*00d0*/  ISETP.GE.AND P0, PT, R6, 0x9, PT ;  /* 0x000000090600780c */ /* 0x000fe40003f06270 */
[----:B------:R-:W-:Y:S02]  /*00e0*/  LOP3.LUT R2, R16, R17, RZ, 0xfc, !PT ;  /* 0x0000001110027212 */ /* 0x000fe400078efcff */
[----:B------:R-:W-:Y:S02]  /*00f0*/  LOP3.LUT R3, R16, 0x8, R17, 0xfe, !PT ;  /* 0x0000000810037812 */ /* 0x000fe400078efe11 */
[----:B------:R-:W-:Y:S01]  /*0100*/  LOP3.LUT R4, R16, 0x10, R17, 0xfe, !PT ;  /* 0x0000001010047812 */ /* 0x000fe200078efe11 */
[--C-:B------:R-:W-:Y:S01]  /*0110*/  IMAD R27, R2, 0x9, R6.reuse ;  /* 0x00000009021b7824 */ /* 0x100fe200078e0206 */
        /* <DEDUP_REMOVED lines=9> */
[----:B------:R-:W-:-:S02]  /*01b0*/  IMAD R11, R11, 0x9, R6 ;  /* 0x000000090b0b7824 */ /* 0x000fc400078e0206 */
[--C-:B------:R-:W-:Y:S02]  /*01c0*/  IMAD R13, R13, 0x9, R6.reuse ;  /* 0x000000090d0d7824 */ /* 0x100fe400078e0206 */
[----:B------:R-:W-:Y:S02]  /*01d0*/  IMAD R23, R23, 0x9, R6 ;  /* 0x0000000917177824 */ /* 0x000fe400078e0206 */
[----:B--2---:R-:W-:-:S04]  /*01e0*/  IMAD.WIDE R26, R27, 0x4, R14 ;  /* 0x000000041b1a7825 */ /* 0x004fc800078e020e */
[--C-:B------:R-:W-:Y:S01]  /*01f0*/  IMAD.WIDE R2, R3, 0x4, R14.reuse ;  /* 0x0000000403027825 */ /* 0x100fe200078e020e */
[----:B------:R1:W2:Y:S01]  /*0200*/  @!P0 LDG.E.EL R19, desc[UR6][R26.64] ;  /* 0x000000061a138981 */ /* 0x0002a2000c2e1900 */
[----:B------:R-:W-:Y:S02]  /*0210*/  CS2R R24, SRZ ;  /* 0x0000000000187805 */ /* 0x000fe4000001ff00 */
[--C-:B------:R-:W-:Y:S01]  /*0220*/  IMAD.WIDE R4, R5, 0x4, R14.reuse ;  /* 0x0000000405047825 */ /* 0x100fe200078e020e */
[----:B------:R3:W4:Y:S03]  /*0230*/  @!P0 LDG.E.EL R20, desc[UR6][R2.64] ;  /* 0x0000000602148981 */ /* 0x000726000c2e1900 */
[----:B------:R-:W-:-:S04]  /*0240*/  IMAD.WIDE R6, R7, 0x4, R14 ;  /* 0x0000000407067825 */ /* 0x000fc800078e020e */
[----:B------:R-:W-:-:S04]  /*0250*/  IMAD.WIDE R8, R9, 0x4, R14 ;  /* 0x0000000409087825 */ /* 0x000fc800078e020e */
[----:B------:R-:W-:-:S04]  /*0260*/  IMAD.WIDE R10, R11, 0x4, R14 ;  /* 0x000000040b0a7825 */ /* 0x000fc800078e020e */
[--C-:B------:R-:W-:Y:S01]  /*0270*/  IMAD.WIDE R12, R13, 0x4, R14.reuse ;  /* 0x000000040d0c7825 */ /* 0x100fe200078e020e */
[----:B-1----:R-:W-:Y:S01]  /*0280*/  CS2R R26, SRZ ;  /* 0x00000000001a7805 */ /* 0x002fe2000001ff00 */
[----:B------:R-:W5:Y:S02]  /*0290*/  @!P0 LDG.E.EL R24, desc[UR6][R6.64] ;  /* 0x0000000606188981 */ /* 0x000f64000c2e1900 */
[----:B------:R-:W-:Y:S01]  /*02a0*/  IMAD.WIDE R14, R23, 0x4, R14 ;  /* 0x00000004170e7825 */ /* 0x000fe200078e020e */
[----:B------:R-:W-:Y:S01]  /*02b0*/  HFMA2.MMA R23, -RZ, RZ, 0, 0 ;  /* 0x00000000ff177435 */ /* 0x000fe200000001ff */
[----:B------:R-:W5:Y:S02]  /*02c0*/  @!P0 LDG.E.EL R25, desc[UR6][R10.64] ;  /* 0x000000060a198981 */ /* 0x000f64000c2e1900 */
[----:B------:R-:W-:Y:S02]  /*02d0*/  IMAD.MOV.U32 R22, RZ, RZ, RZ ;  /* 0x000000ffff167224 */ /* 0x000fe400078e00ff */
[----:B------:R-:W5:Y:S04]  /*02e0*/  @!P0 LDG.E.EL R27, desc[UR6][R12.64] ;  /* 0x000000060c1b8981 */ /* 0x000f68000c2e1900 */
[----:B------:R-:W5:Y:S04]  /*02f0*/  @!P0 LDG.E.EL R22, desc[UR6][R4.64] ;  /* 0x0000000604168981 */ /* 0x000f68000c2e1900 */
[----:B------:R1:W5:Y:S04]  /*0300*/  @!P0 LDG.E.EL R23, desc[UR6][R8.64] ;  /* 0x0000000608178981 */ /* 0x000368000c2e1900 */
[----:B------:R-:W5:Y:S01]  /*0310*/  @!P0 LDG.E.EL R26, desc[UR6][R14.64] ;  /* 0x000000060e1a8981 */ /* 0x000f62000c2e1900 */
[----:B------:R-:W1:Y:S01]  /*0320*/  S2UR UR5, SR_CgaCtaId ;  /* 0x00000000000579c3 */ /* 0x000e620000008800 */
[----:B---3--:R-:W-:Y:S01]  /*0330*/  IMAD.SHL.U32 R2, R21, 0x40, RZ ;  /* 0x0000004015027824 */ /* 0x008fe200078e00ff */
[----:B------:R-:W-:-:S04]  /*0340*/  UMOV UR4, 0x400 ;  /* 0x0000040000047882 */ /* 0x000fc80000000000 */
[----:B------:R-:W-:-:S04]  /*0350*/  LOP3.LUT R2, R2, 0x3c0, RZ, 0xc0, !PT ;  /* 0x000003c002027812 */ /* 0x000fc800078ec0ff */
[----:B------:R-:W-:Y:S01]  /*0360*/  LOP3.LUT R3, R2, R17, RZ, 0xfc, !PT ;  /* 0x0000001102037212 */ /* 0x000fe200078efcff */
[----:B01----:R-:W-:-:S06]  /*0370*/  UPRMT UR4, UR5, 0x654, UR4 ;  /* 0x0000065405047896 */ /* 0x003fcc0008000004 */
[----:B------:R-:W-:-:S05]  /*0380*/  LEA.HI R2, R2, UR4, RZ, 0x1e ;  /* 0x0000000402027c11 */ /* 0x000fca000f8ff0ff */
[----:B------:R-:W-:Y:S01]  /*0390*/  IMAD R28, R3, 0x4, R2 ;  /* 0x00000004031c7824 */ /* 0x000fe200078e0202 */
[C---:B------:R-:W-:Y:S01]  /*03a0*/  LOP3.LUT R2, R21.reuse, 0x70, RZ, 0xc0, !PT ;  /* 0x0000007015027812 */ /* 0x040fe200078ec0ff */
[----:B------:R-:W-:-:S03]  /*03b0*/  IMAD.SHL.U32 R21, R21, 0x4, RZ ;  /* 0x0000000415157824 */ /* 0x000fc600078e00ff */
[----:B------:R-:W-:Y:S02]  /*03c0*/  IADD3 R3, R2, UR4, RZ ;  /* 0x0000000402037c10 */ /* 0x000fe4000fffe0ff */
[----:B------:R-:W-:-:S05]  /*03d0*/  LOP3.LUT R8, R21, 0x1fc, RZ, 0xc0, !PT ;  /* 0x000001fc15087812 */ /* 0x000fca00078ec0ff */
[----:B------:R-:W-:Y:S01]  /*03e0*/  IMAD R4, R8, 0x4, R3 ;  /* 0x0000000408047824 */ /* 0x000fe200078e0203 */
[----:B------:R-:W-:Y:S02]  /*03f0*/  SHF.R.S32.HI R3, RZ, 0x19, R18 ;  /* 0x00000019ff037819 */ /* 0x000fe40000011412 */
[----:B------:R-:W-:Y:S02]  /*0400*/  LOP3.LUT R16, R16, 0x3c, R21, 0xf8, !PT ;  /* 0x0000003c10107812 */ /* 0x000fe400078ef815 */
[----:B------:R-:W-:-:S04]  /*0410*/  SGXT R3, R3, 0x1 ;  /* 0x000000010303781a */ /* 0x000fc80000000200 */
[----:B------:R-:W-:Y:S02]  /*0420*/  LEA.HI R9, R3, R16, RZ, 0x5 ;  /* 0x0000001003097211 */ /* 0x000fe400078f28ff */
[----:B------:R-:W0:Y:S02]  /*0430*/  LDC.64 R2, c[0x0][0x218] ;  /* 0x00008600ff027b82 */ /* 0x000e240000000a00 */
[----:B------:R-:W-:Y:S02]  /*0440*/  LOP3.LUT R11, R9, 0xffffffe0, RZ, 0xc0, !PT ;  /* 0xffffffe0090b7812 */ /* 0x000fe400078ec0ff */
[----:B------:R-:W-:Y:S02]  /*0450*/  SHF.R.S32.HI R10, RZ, 0x5, R9 ;  /* 0x00000005ff0a7819 */ /* 0x000fe40000011409 */
[----:B------:R-:W-:Y:S01]  /*0460*/  LOP3.LUT R9, R0, R17, RZ, 0xfc, !PT ;  /* 0x0000001100097212 */ /* 0x000fe200078efcff */
[----:B------:R-:W-:Y:S01]  /*0470*/  IMAD.IADD R11, R16, 0x1, -R11 ;  /* 0x00000001100b7824 */ /* 0x000fe200078e0a0b */
[----:B------:R-:W-:-:S02]  /*0480*/  LOP3.LUT R0, R0, 0x8, R17, 0xfe, !PT ;  /* 0x0000000800007812 */ /* 0x000fc400078efe11 */
[----:B------:R-:W-:Y:S01]  /*0490*/  LOP3.LUT R13, R8, 0x200, RZ, 0xfc, !PT ;  /* 0x00000200080d7812 */ /* 0x000fe200078efcff */
[----:B------:R-:W-:Y:S01]  /*04a0*/  IMAD R12, R10, 0x120, R11 ;  /* 0x000001200a0c7824 */ /* 0x000fe200078e020b */
[C---:B------:R-:W-:Y:S02]  /*04b0*/  ISETP.GE.AND P1, PT, R9.reuse, 0x9, PT ;  /* 0x000000090900780c */ /* 0x040fe40003f26270 */
[----:B------:R-:W-:Y:S01]  /*04c0*/  ISETP.GE.AND P0, PT, R0, 0x9, PT ;  /* 0x000000090000780c */ /* 0x000fe20003f06270 */
[----:B------:R-:W-:Y:S01]  /*04d0*/  IMAD R11, R9, 0x20, R12 ;  /* 0x00000020090b7824 */ /* 0x000fe200078e020c */
[----:B------:R-:W-:-:S04]  /*04e0*/  SHF.R.U32.HI R13, RZ, 0x2, R13 ;  /* 0x00000002ff0d7819 */ /* 0x000fc8000001160d */
[----:B------:R-:W-:Y:S01]  /*04f0*/  LOP3.LUT R13, R13, 0xf0, RZ, 0xc0, !PT ;  /* 0x000000f00d0d7812 */ /* 0x000fe200078ec0ff */
[----:B0-----:R-:W-:-:S03]  /*0500*/  IMAD.WIDE R10, R11, 0x4, R2 ;  /* 0x000000040b0a7825 */ /* 0x001fc600078e0202 */
[----:B------:R-:W-:-:S05]  /*0510*/  IADD3 R13, R13, UR4, RZ ;  /* 0x000000040d0d7c10 */ /* 0x000fca000fffe0ff */
[----:B------:R-:W-:Y:S01]  /*0520*/  IMAD R13, R8, 0x4, R13 ;  /* 0x00000004080d7824 */ /* 0x000fe200078e020d */
[----:B--2---:R-:W-:Y:S04]  /*0530*/  STS [R28], R19 ;  /* 0x000000131c007388 */ /* 0x004fe80000000800 */
[----:B----4-:R-:W-:Y:S04]  /*0540*/  STS [R28+0x20], R20 ;  /* 0x000020141c007388 */ /* 0x010fe80000000800 */
[----:B-----5:R-:W-:Y:S04]  /*0550*/  STS [R28+0x60], R24 ;  /* 0x000060181c007388 */ /* 0x020fe80000000800 */
[----:B------:R-:W-:Y:S04]  /*0560*/  STS [R28+0xa0], R25 ;  /* 0x0000a0191c007388 */ /* 0x000fe80000000800 */
[----:B------:R-:W-:Y:S04]  /*0570*/  STS [R28+0xc0], R27 ;  /* 0x0000c01b1c007388 */ /* 0x000fe80000000800 */
[----:B------:R-:W-:Y:S04]  /*0580*/  STS [R28+0x40], R22 ;  /* 0x000040161c007388 */ /* 0x000fe80000000800 */
[----:B------:R-:W-:Y:S04]  /*0590*/  STS [R28+0x80], R23 ;  /* 0x000080171c007388 */ /* 0x000fe80000000800 */
[----:B------:R-:W-:Y:S01]  /*05a0*/  STS [R28+0xe0], R26 ;  /* 0x0000e01a1c007388 */ /* 0x000fe20000000800 */
[----:B------:R-:W-:Y:S06]  /*05b0*/  BAR.SYNC.DEFER_BLOCKING 0x0 ;  /* 0x0000000000007b1d */ /* 0x000fec0000010000 */
[----:B------:R-:W0:Y:S04]  /*05c0*/  LDS.128 R4, [R4] ;  /* 0x0000000004047984 */ /* 0x000e280000000c00 */
[----:B0-----:R0:W-:Y:S02]  /*05d0*/  @!P1 STG.E.128 desc[UR6][R10.64], R4 ;  /* 0x000000040a009986 */ /* 0x0011e4000c101d06 */
[----:B0-----:R-:W-:Y:S05]  /*05e0*/  @P0 EXIT ;  /* 0x000000000000094d */ /* 0x001fea0003800000 */
[----:B0-----:R-:W0:Y:S01]  /*05f0*/  LDS.128 R8, [R13+0x800] ;  /* 0x000800000d087984 */ /* 0x001e220000000c00 */
[----:B------:R-:W-:-:S04]  /*0600*/  IMAD R5, R0, 0x20, R12 ;  /* 0x0000002000057824 */ /* 0x000fc800078e020c */
[----:B------:R-:W-:-:S05]  /*0610*/  IMAD.WIDE R2, R5, 0x4, R2 ;  /* 0x0000000405027825 */ /* 0x000fca00078e0202 */
[----:B0-----:R-:W-:Y:S01]  /*0620*/  STG.E.128 desc[UR6][R2.64], R8 ;  /* 0x0000000802007986 */ /* 0x001fe2000c101d06 */
[----:B------:R-:W-:Y:S05]  /*0630*/  EXIT ;  /* 0x000000000000794d */ /* 0x000fea0003800000 */
.L_x_0:
[----:B------:R-:W-:-:S00]  /*0640*/  BRA `(.L_x_0) ;  /* 0xfffffffc00fc7947 */ /* 0x000fc0000383ffff */
[----:B------:R-:W-:-:S00]  /*0650*/  NOP ;  /* 0x0000000000007918 */ /* 0x000fc00000000000 */
        /* <DEDUP_REMOVED lines=10> */
.L_x_1:


//--------------------- .nv.shared.triton_poi_fused_1 --------------------------
	.section	.nv.shared.triton_poi_fused_1,"aw",@nobits
	.sectionflags	@""
	.align	16
	.zero		1024


//--------------------- .nv.constant0.triton_poi_fused_1 --------------------------
	.section	.nv.constant0.triton_poi_fused_1,"a",@progbits
	.sectionflags	@""
	.align	4
.nv.constant0.triton_poi_fused_1:
	.zero		552
